//
// Generated by NVIDIA NVVM Compiler
//
// Compiler Build ID: CL-36424714
// Cuda compilation tools, release 13.0, V13.0.88
// Based on NVVM 20.0.0
//

.version 9.0
.target sm_100
.address_size 64

	// .globl	_Z7copystrPcS_i

.visible .entry _Z7copystrPcS_i(
	.param .u64 .ptr .align 1 _Z7copystrPcS_i_param_0,
	.param .u64 .ptr .align 1 _Z7copystrPcS_i_param_1,
	.param .u32 _Z7copystrPcS_i_param_2
)
{
	.reg .pred 	%p<5>;
	.reg .b16 	%rs<7>;
	.reg .b32 	%r<19>;
	.reg .b64 	%rd<19>;

	ld.param.u64 	%rd9, [_Z7copystrPcS_i_param_0];
	ld.param.u64 	%rd10, [_Z7copystrPcS_i_param_1];
	cvta.to.global.u64 	%rd1, %rd10;
	cvta.to.global.u64 	%rd11, %rd9;
	mov.u32 	%r13, %tid.x;
	add.s32 	%r1, %r13, 1;
	mad.lo.s32 	%r2, %r13, %r13, %r13;
	cvt.u64.u32 	%rd12, %r13;
	add.s64 	%rd2, %rd11, %rd12;
	and.b32  	%r3, %r1, 3;
	setp.lt.u32 	%p1, %r13, 3;
	mov.b32 	%r17, 0;
	@%p1 bra 	$L__BB0_3;
	and.b32  	%r17, %r1, 2044;
	ld.global.u8 	%rs6, [%rd2];
	neg.s32 	%r16, %r17;
	cvt.u64.u32 	%rd13, %r2;
	shr.u64 	%rd14, %rd13, 1;
	add.s64 	%rd15, %rd14, %rd1;
	add.s64 	%rd17, %rd15, 1;
$L__BB0_2:
	st.global.u8 	[%rd17+-1], %rs6;
	ld.global.u8 	%rs5, [%rd2];
	st.global.u8 	[%rd17], %rs5;
	st.global.u8 	[%rd17+1], %rs5;
	ld.global.u8 	%rs6, [%rd2];
	st.global.u8 	[%rd17+2], %rs6;
	add.s32 	%r16, %r16, 4;
	add.s64 	%rd17, %rd17, 4;
	setp.ne.s32 	%p2, %r16, 0;
	@%p2 bra 	$L__BB0_2;
$L__BB0_3:
	setp.eq.s32 	%p3, %r3, 0;
	@%p3 bra 	$L__BB0_6;
	ld.global.u8 	%rs4, [%rd2];
	shr.u32 	%r14, %r2, 1;
	add.s32 	%r15, %r17, %r14;
	cvt.u64.u32 	%rd16, %r15;
	add.s64 	%rd18, %rd1, %rd16;
	neg.s32 	%r18, %r3;
$L__BB0_5:
	.pragma "nounroll";
	st.global.u8 	[%rd18], %rs4;
	add.s64 	%rd18, %rd18, 1;
	add.s32 	%r18, %r18, 1;
	setp.ne.s32 	%p4, %r18, 0;
	@%p4 bra 	$L__BB0_5;
$L__BB0_6:
	ret;

}


// ===== COMPILED SASS (sm_100) =====

	.target	sm_100

	.elftype	@"ET_EXEC"


//--------------------- .note.nv.tkinfo           --------------------------
	.section	.note.nv.tkinfo,"",@"SHT_NOTE"
	.sectionflags	@"SHF_NOTE_NV_TKINFO"
	.tkinfo
        /*0018*/ 	.word	0x00000002
        /*0030*/ 	.string	""
        /*0030*/ 	.string	"ptxas"
        /*0030*/ 	.string	"Cuda compilation tools, release 13.0, V13.0.88"
        /*0030*/ 	.string	"Build cuda_13.0.r13.0/compiler.36424714_0"
        /*0030*/ 	.string	"-arch sm_100 -m 64 "



//--------------------- .note.nv.cuinfo           --------------------------
	.section	.note.nv.cuinfo,"",@"SHT_NOTE"
	.sectionflags	@"SHF_NOTE_NV_CUINFO"
        /*0018*/ 	.short	0x0002
        /*001a*/ 	.short	0x0064
        /*001c*/ 	.short	0x0082
	.zero		2


//--------------------- .nv.info                  --------------------------
	.section	.nv.info,"",@"SHT_CUDA_INFO"
	.align	4


	//----- nvinfo : EIATTR_REGCOUNT
	.align		4
        /*0000*/ 	.byte	0x04, 0x2f
        /*0002*/ 	.short	(.L_1 - .L_0)
	.align		4
.L_0:
        /*0004*/ 	.word	index@(_Z7copystrPcS_i)
        /*0008*/ 	.word	0x00000016


	//----- nvinfo : EIATTR_FRAME_SIZE
	.align		4
.L_1:
        /*000c*/ 	.byte	0x04, 0x11
        /*000e*/ 	.short	(.L_3 - .L_2)
	.align		4
.L_2:
        /*0010*/ 	.word	index@(_Z7copystrPcS_i)
        /*0014*/ 	.word	0x00000000


	//----- nvinfo : EIATTR_MIN_STACK_SIZE
	.align		4
.L_3:
        /*0018*/ 	.byte	0x04, 0x12
        /*001a*/ 	.short	(.L_5 - .L_4)
	.align		4
.L_4:
        /*001c*/ 	.word	index@(_Z7copystrPcS_i)
        /*0020*/ 	.word	0x00000000
.L_5:


//--------------------- .nv.compat                --------------------------
	.section	.nv.compat,"",@"SHT_CUDA_COMPAT_INFO"
	.align	4
        /*0000*/ 	.byte	0x02, 0x09, 0x00, 0x00, 0x02, 0x02, 0x01, 0x00, 0x02, 0x05, 0x05, 0x00, 0x03, 0x07, 0x01, 0x01
        /*0010*/ 	.byte	0x02, 0x03, 0x00, 0x00, 0x02, 0x06, 0x01, 0x00, 0x04, 0x0b, 0x08, 0x00, 0x09, 0x00, 0x00, 0x00
        /*0020*/ 	.byte	0x00, 0x00, 0x00, 0x00


//--------------------- .nv.info._Z7copystrPcS_i  --------------------------
	.section	.nv.info._Z7copystrPcS_i,"",@"SHT_CUDA_INFO"
	.sectionflags	@""
	.align	4


	//----- nvinfo : EIATTR_CUDA_API_VERSION
	.align		4
        /*0000*/ 	.byte	0x04, 0x37
        /*0002*/ 	.short	(.L_7 - .L_6)
.L_6:
        /*0004*/ 	.word	0x00000082


	//----- nvinfo : EIATTR_KPARAM_INFO
	.align		4
.L_7:
        /*0008*/ 	.byte	0x04, 0x17
        /*000a*/ 	.short	(.L_9 - .L_8)
.L_8:
        /*000c*/ 	.word	0x00000000
        /*0010*/ 	.short	0x0002
        /*0012*/ 	.short	0x0010
        /*0014*/ 	.byte	0x00, 0xf0, 0x11, 0x00


	//----- nvinfo : EIATTR_KPARAM_INFO
	.align		4
.L_9:
        /*0018*/ 	.byte	0x04, 0x17
        /*001a*/ 	.short	(.L_11 - .L_10)
.L_10:
        /*001c*/ 	.word	0x00000000
        /*0020*/ 	.short	0x0001
        /*0022*/ 	.short	0x0008
        /*0024*/ 	.byte	0x00, 0xf5, 0x21, 0x00


	//----- nvinfo : EIATTR_KPARAM_INFO
	.align		4
.L_11:
        /*0028*/ 	.byte	0x04, 0x17
        /*002a*/ 	.short	(.L_13 - .L_12)
.L_12:
        /*002c*/ 	.word	0x00000000
        /*0030*/ 	.short	0x0000
        /*0032*/ 	.short	0x0000
        /*0034*/ 	.byte	0x00, 0xf5, 0x21, 0x00


	//----- nvinfo : EIATTR_SPARSE_MMA_MASK
	.align		4
.L_13:
        /*0038*/ 	.byte	0x03, 0x50
        /*003a*/ 	.short	0x0000


	//----- nvinfo : EIATTR_MAXREG_COUNT
	.align		4
        /*003c*/ 	.byte	0x03, 0x1b
        /*003e*/ 	.short	0x00ff


	//----- nvinfo : EIATTR_MERCURY_ISA_VERSION
	.align		4
        /*0040*/ 	.byte	0x03, 0x5f
        /*0042*/ 	.short	0x0101


	//----- nvinfo : EIATTR_VRC_CTA_INIT_COUNT
	.align		4
        /*0044*/ 	.byte	0x02, 0x4a
	.zero		1
	.zero		1


	//----- nvinfo : EIATTR_EXIT_INSTR_OFFSETS
	.align		4
        /*0048*/ 	.byte	0x04, 0x1c
        /*004a*/ 	.short	(.L_15 - .L_14)


	//   ....[0]....
.L_14:
        /*004c*/ 	.word	0x00000680


	//   ....[1]....
        /*0050*/ 	.word	0x00000770


	//----- nvinfo : EIATTR_CRS_STACK_SIZE
	.align		4
.L_15:
        /*0054*/ 	.byte	0x04, 0x1e
        /*0056*/ 	.short	(.L_17 - .L_16)
.L_16:
        /*0058*/ 	.word	0x00000000


	//----- nvinfo : EIATTR_CBANK_PARAM_SIZE
	.align		4
.L_17:
        /*005c*/ 	.byte	0x03, 0x19
        /*005e*/ 	.short	0x0014


	//----- nvinfo : EIATTR_PARAM_CBANK
	.align		4
        /*0060*/ 	.byte	0x04, 0x0a
        /*0062*/ 	.short	(.L_19 - .L_18)
	.align		4
.L_18:
        /*0064*/ 	.word	index@(.nv.constant0._Z7copystrPcS_i)
        /*0068*/ 	.short	0x0380
        /*006a*/ 	.short	0x0014


	//----- nvinfo : EIATTR_SW_WAR
	.align		4
.L_19:
        /*006c*/ 	.byte	0x04, 0x36
        /*006e*/ 	.short	(.L_21 - .L_20)
.L_20:
        /*0070*/ 	.word	0x00000008
.L_21:


//--------------------- .nv.callgraph             --------------------------
	.section	.nv.callgraph,"",@"SHT_CUDA_CALLGRAPH"
	.align	4
	.sectionentsize	8
	.align		4
        /*0000*/ 	.word	0x00000000
	.align		4
        /*0004*/ 	.word	0xffffffff
	.align		4
        /*0008*/ 	.word	0x00000000
	.align		4
        /*000c*/ 	.word	0xfffffffe
	.align		4
        /*0010*/ 	.word	0x00000000
	.align		4
        /*0014*/ 	.word	0xfffffffd
	.align		4
        /*0018*/ 	.word	0x00000000
	.align		4
        /*001c*/ 	.word	0xfffffffc


//--------------------- .text._Z7copystrPcS_i     --------------------------
	.section	.text._Z7copystrPcS_i,"ax",@progbits
	.align	128
        .global         _Z7copystrPcS_i
        .type           _Z7copystrPcS_i,@function
        .size           _Z7copystrPcS_i,(.L_x_11 - _Z7copystrPcS_i)
        .other          _Z7copystrPcS_i,@"STO_CUDA_ENTRY STV_DEFAULT"
_Z7copystrPcS_i:
.text._Z7copystrPcS_i:
[----:B------:R-:W-:Y:S01]  /*0000*/  LDC R1, c[0x0][0x37c] ;  /* 0x0000df00ff017b82 */ /* 0x000fe20000000800 */
[----:B------:R-:W0:Y:S01]  /*0010*/  S2R R7, SR_TID.X ;  /* 0x0000000000077919 */ /* 0x000e220000002100 */
[----:B------:R-:W1:Y:S01]  /*0020*/  LDCU.64 UR6, c[0x0][0x380] ;  /* 0x00007000ff0677ac */ /* 0x000e620008000a00 */
[----:B------:R-:W-:Y:S01]  /*0030*/  BSSY.RECONVERGENT B1, `(.L_x_0) ;  /* 0x0000062000017945 */ /* 0x000fe20003800200 */
[----:B------:R-:W-:Y:S01]  /*0040*/  IMAD.MOV.U32 R6, RZ, RZ, RZ ;  /* 0x000000ffff067224 */ /* 0x000fe200078e00ff */
[----:B------:R-:W2:Y:S01]  /*0050*/  LDCU.64 UR4, c[0x0][0x358] ;  /* 0x00006b00ff0477ac */ /* 0x000ea20008000a00 */
[C---:B0-----:R-:W-:Y:S01]  /*0060*/  ISETP.GE.U32.AND P0, PT, R7.reuse, 0x3, PT ;  /* 0x000000030700780c */ /* 0x041fe20003f06070 */
[C---:B------:R-:W-:Y:S01]  /*0070*/  VIADD R4, R7.reuse, 0x1 ;  /* 0x0000000107047836 */ /* 0x040fe20000000000 */
[C---:B-1----:R-:W-:Y:S01]  /*0080*/  IADD3 R2, P1, PT, R7.reuse, UR6, RZ ;  /* 0x0000000607027c10 */ /* 0x042fe2000ff3e0ff */
[----:B------:R-:W-:-:S03]  /*0090*/  IMAD R7, R7, R7, R7 ;  /* 0x0000000707077224 */ /* 0x000fc600078e0207 */
[----:B------:R-:W-:Y:S01]  /*00a0*/  LOP3.LUT R0, R4, 0x3, RZ, 0xc0, !PT ;  /* 0x0000000304007812 */ /* 0x000fe200078ec0ff */
[----:B------:R-:W-:-:S06]  /*00b0*/  IMAD.X R3, RZ, RZ, UR7, P1 ;  /* 0x00000007ff037e24 */ /* 0x000fcc00088e06ff */
[----:B--2---:R-:W-:Y:S05]  /*00c0*/  @!P0 BRA `(.L_x_1) ;  /* 0x0000000400608947 */ /* 0x004fea0003800000 */
[----:B------:R0:W5:Y:S01]  /*00d0*/  LDG.E.U8 R9, desc[UR4][R2.64] ;  /* 0x0000000402097981 */ /* 0x000162000c1e1100 */
[----:B------:R-:W1:Y:S01]  /*00e0*/  LDCU.64 UR6, c[0x0][0x388] ;  /* 0x00007100ff0677ac */ /* 0x000e620008000a00 */
[----:B------:R-:W-:Y:S01]  /*00f0*/  LOP3.LUT R6, R4, 0x7fc, RZ, 0xc0, !PT ;  /* 0x000007fc04067812 */ /* 0x000fe200078ec0ff */
[----:B------:R-:W-:Y:S01]  /*0100*/  BSSY.RELIABLE B0, `(.L_x_2) ;  /* 0x0000047000007945 */ /* 0x000fe20003800100 */
[----:B------:R-:W-:-:S03]  /*0110*/  SHF.R.U64 R4, R7, 0x1, RZ ;  /* 0x0000000107047819 */ /* 0x000fc600000012ff */
[----:B------:R-:W-:-:S05]  /*0120*/  IMAD.MOV R8, RZ, RZ, -R6 ;  /* 0x000000ffff087224 */ /* 0x000fca00078e0a06 */
[----:B------:R-:W-:Y:S02]  /*0130*/  ISETP.GE.AND P0, PT, R8, RZ, PT ;  /* 0x000000ff0800720c */ /* 0x000fe40003f06270 */
[----:B-1----:R-:W-:-:S05]  /*0140*/  IADD3.X R4, P1, PT, R4, UR6, RZ, PT, !PT ;  /* 0x0000000604047c10 */ /* 0x002fca000bf3e4ff */
[----:B------:R-:W-:-:S06]  /*0150*/  IMAD.X R5, RZ, RZ, UR7, P1 ;  /* 0x00000007ff057e24 */ /* 0x000fcc00088e06ff */
[----:B0-----:R-:W-:Y:S05]  /*0160*/  @P0 BRA `(.L_x_3) ;  /* 0x0000000400000947 */ /* 0x001fea0003800000 */
[----:B------:R-:W-:Y:S01]  /*0170*/  IMAD.MOV R10, RZ, RZ, -R8 ;  /* 0x000000ffff0a7224 */ /* 0x000fe200078e0a08 */
[----:B------:R-:W-:Y:S01]  /*0180*/  BSSY.RECONVERGENT B2, `(.L_x_4) ;  /* 0x0000024000027945 */ /* 0x000fe20003800200 */
[----:B------:R-:W-:-:S03]  /*0190*/  PLOP3.LUT P0, PT, PT, PT, PT, 0x80, 0x8 ;  /* 0x000000000008781c */ /* 0x000fc60003f0f070 */
[----:B------:R-:W-:-:S13]  /*01a0*/  ISETP.GT.AND P1, PT, R10, 0xc, PT ;  /* 0x0000000c0a00780c */ /* 0x000fda0003f24270 */
[----:B------:R-:W-:Y:S05]  /*01b0*/  @!P1 BRA `(.L_x_5) ;  /* 0x0000000000809947 */ /* 0x000fea0003800000 */
[----:B------:R-:W-:-:S13]  /*01c0*/  PLOP3.LUT P0, PT, PT, PT, PT, 0x8, 0x80 ;  /* 0x000000000080781c */ /* 0x000fda0003f0e170 */
.L_x_6:
[----:B-----5:R-:W-:Y:S04]  /*01d0*/  STG.E.U8 desc[UR4][R4.64+-0x1], R9 ;  /* 0xffffff0904007986 */ /* 0x020fe8000c101104 */
[----:B------:R-:W2:Y:S04]  /*01e0*/  LDG.E.U8 R11, desc[UR4][R2.64] ;  /* 0x00000004020b7981 */ /* 0x000ea8000c1e1100 */
[----:B--2---:R-:W-:Y:S04]  /*01f0*/  STG.E.U8 desc[UR4][R4.64], R11 ;  /* 0x0000000b04007986 */ /* 0x004fe8000c101104 */
[----:B------:R0:W-:Y:S04]  /*0200*/  STG.E.U8 desc[UR4][R4.64+0x1], R11 ;  /* 0x0000010b04007986 */ /* 0x0001e8000c101104 */
[----:B------:R-:W2:Y:S04]  /*0210*/  LDG.E.U8 R13, desc[UR4][R2.64] ;  /* 0x00000004020d7981 */ /* 0x000ea8000c1e1100 */
[----:B--2---:R-:W-:Y:S04]  /*0220*/  STG.E.U8 desc[UR4][R4.64+0x2], R13 ;  /* 0x0000020d04007986 */ /* 0x004fe8000c101104 */
[----:B------:R1:W-:Y:S04]  /*0230*/  STG.E.U8 desc[UR4][R4.64+0x3], R13 ;  /* 0x0000030d04007986 */ /* 0x0003e8000c101104 */
[----:B------:R-:W2:Y:S04]  /*0240*/  LDG.E.U8 R15, desc[UR4][R2.64] ;  /* 0x00000004020f7981 */ /* 0x000ea8000c1e1100 */
[----:B--2---:R-:W-:Y:S04]  /*0250*/  STG.E.U8 desc[UR4][R4.64+0x4], R15 ;  /* 0x0000040f04007986 */ /* 0x004fe8000c101104 */
[----:B------:R2:W-:Y:S04]  /*0260*/  STG.E.U8 desc[UR4][R4.64+0x5], R15 ;  /* 0x0000050f04007986 */ /* 0x0005e8000c101104 */
[----:B------:R-:W3:Y:S04]  /*0270*/  LDG.E.U8 R17, desc[UR4][R2.64] ;  /* 0x0000000402117981 */ /* 0x000ee8000c1e1100 */
[----:B---3--:R-:W-:Y:S04]  /*0280*/  STG.E.U8 desc[UR4][R4.64+0x6], R17 ;  /* 0x0000061104007986 */ /* 0x008fe8000c101104 */
[----:B------:R-:W-:Y:S04]  /*0290*/  STG.E.U8 desc[UR4][R4.64+0x7], R17 ;  /* 0x0000071104007986 */ /* 0x000fe8000c101104 */
[----:B------:R-:W3:Y:S04]  /*02a0*/  LDG.E.U8 R19, desc[UR4][R2.64] ;  /* 0x0000000402137981 */ /* 0x000ee8000c1e1100 */
[----:B---3--:R-:W-:Y:S04]  /*02b0*/  STG.E.U8 desc[UR4][R4.64+0x8], R19 ;  /* 0x0000081304007986 */ /* 0x008fe8000c101104 */
[----:B------:R-:W-:Y:S04]  /*02c0*/  STG.E.U8 desc[UR4][R4.64+0x9], R19 ;  /* 0x0000091304007986 */ /* 0x000fe8000c101104 */
[----:B0-----:R-:W3:Y:S04]  /*02d0*/  LDG.E.U8 R11, desc[UR4][R2.64] ;  /* 0x00000004020b7981 */ /* 0x001ee8000c1e1100 */
[----:B---3--:R-:W-:Y:S04]  /*02e0*/  STG.E.U8 desc[UR4][R4.64+0xa], R11 ;  /* 0x00000a0b04007986 */ /* 0x008fe8000c101104 */
[----:B------:R-:W-:Y:S04]  /*02f0*/  STG.E.U8 desc[UR4][R4.64+0xb], R11 ;  /* 0x00000b0b04007986 */ /* 0x000fe8000c101104 */
[----:B-1----:R-:W3:Y:S01]  /*0300*/  LDG.E.U8 R13, desc[UR4][R2.64] ;  /* 0x00000004020d7981 */ /* 0x002ee2000c1e1100 */
[----:B------:R-:W-:-:S05]  /*0310*/  VIADD R8, R8, 0x10 ;  /* 0x0000001008087836 */ /* 0x000fca0000000000 */
[----:B------:R-:W-:Y:S01]  /*0320*/  ISETP.GE.AND P1, PT, R8, -0xc, PT ;  /* 0xfffffff40800780c */ /* 0x000fe20003f26270 */
[----:B---3--:R-:W-:Y:S04]  /*0330*/  STG.E.U8 desc[UR4][R4.64+0xc], R13 ;  /* 0x00000c0d04007986 */ /* 0x008fe8000c101104 */
[----:B------:R-:W-:Y:S04]  /*0340*/  STG.E.U8 desc[UR4][R4.64+0xd], R13 ;  /* 0x00000d0d04007986 */ /* 0x000fe8000c101104 */
[----:B------:R-:W3:Y:S01]  /*0350*/  LDG.E.U8 R9, desc[UR4][R2.64] ;  /* 0x0000000402097981 */ /* 0x000ee2000c1e1100 */
[----:B------:R-:W-:-:S05]  /*0360*/  IADD3 R10, P2, PT, R4, 0x10, RZ ;  /* 0x00000010040a7810 */ /* 0x000fca0007f5e0ff */
[----:B--2---:R-:W-:Y:S01]  /*0370*/  IMAD.X R15, RZ, RZ, R5, P2 ;  /* 0x000000ffff0f7224 */ /* 0x004fe200010e0605 */
[----:B---3--:R0:W-:Y:S02]  /*0380*/  STG.E.U8 desc[UR4][R4.64+0xe], R9 ;  /* 0x00000e0904007986 */ /* 0x0081e4000c101104 */
[----:B0-----:R-:W-:Y:S01]  /*0390*/  MOV R4, R10 ;  /* 0x0000000a00047202 */ /* 0x001fe20000000f00 */
[----:B------:R-:W-:Y:S01]  /*03a0*/  IMAD.MOV.U32 R5, RZ, RZ, R15 ;  /* 0x000000ffff057224 */ /* 0x000fe200078e000f */
[----:B------:R-:W-:Y:S06]  /*03b0*/  @!P1 BRA `(.L_x_6) ;  /* 0xfffffffc00849947 */ /* 0x000fec000383ffff */
.L_x_5:
[----:B------:R-:W-:Y:S05]  /*03c0*/  BSYNC.RECONVERGENT B2 ;  /* 0x0000000000027941 */ /* 0x000fea0003800200 */
.L_x_4:
[----:B------:R-:W-:Y:S01]  /*03d0*/  IMAD.MOV R10, RZ, RZ, -R8 ;  /* 0x000000ffff0a7224 */ /* 0x000fe200078e0a08 */
[----:B------:R-:W-:Y:S04]  /*03e0*/  BSSY.RECONVERGENT B2, `(.L_x_7) ;  /* 0x0000015000027945 */ /* 0x000fe80003800200 */
[----:B------:R-:W-:-:S13]  /*03f0*/  ISETP.GT.AND P1, PT, R10, 0x4, PT ;  /* 0x000000040a00780c */ /* 0x000fda0003f24270 */
[----:B------:R-:W-:Y:S05]  /*0400*/  @!P1 BRA `(.L_x_8) ;  /* 0x0000000000489947 */ /* 0x000fea0003800000 */
[----:B-----5:R0:W-:Y:S04]  /*0410*/  STG.E.U8 desc[UR4][R4.64+-0x1], R9 ;  /* 0xffffff0904007986 */ /* 0x0201e8000c101104 */
[----:B------:R-:W2:Y:S04]  /*0420*/  LDG.E.U8 R11, desc[UR4][R2.64] ;  /* 0x00000004020b7981 */ /* 0x000ea8000c1e1100 */
[----:B--2---:R-:W-:Y:S04]  /*0430*/  STG.E.U8 desc[UR4][R4.64], R11 ;  /* 0x0000000b04007986 */ /* 0x004fe8000c101104 */
[----:B------:R1:W-:Y:S04]  /*0440*/  STG.E.U8 desc[UR4][R4.64+0x1], R11 ;  /* 0x0000010b04007986 */ /* 0x0003e8000c101104 */
[----:B------:R-:W2:Y:S04]  /*0450*/  LDG.E.U8 R13, desc[UR4][R2.64] ;  /* 0x00000004020d7981 */ /* 0x000ea8000c1e1100 */
[----:B--2---:R-:W-:Y:S04]  /*0460*/  STG.E.U8 desc[UR4][R4.64+0x2], R13 ;  /* 0x0000020d04007986 */ /* 0x004fe8000c101104 */
[----:B------:R-:W-:Y:S04]  /*0470*/  STG.E.U8 desc[UR4][R4.64+0x3], R13 ;  /* 0x0000030d04007986 */ /* 0x000fe8000c101104 */
[----:B------:R-:W2:Y:S01]  /*0480*/  LDG.E.U8 R15, desc[UR4][R2.64] ;  /* 0x00000004020f7981 */ /* 0x000ea2000c1e1100 */
[----:B------:R-:W-:-:S03]  /*0490*/  IADD3 R10, P1, PT, R4, 0x8, RZ ;  /* 0x00000008040a7810 */ /* 0x000fc60007f3e0ff */
[----:B--2---:R-:W-:Y:S04]  /*04a0*/  STG.E.U8 desc[UR4][R4.64+0x4], R15 ;  /* 0x0000040f04007986 */ /* 0x004fe8000c101104 */
[----:B------:R-:W-:Y:S04]  /*04b0*/  STG.E.U8 desc[UR4][R4.64+0x5], R15 ;  /* 0x0000050f04007986 */ /* 0x000fe8000c101104 */
[----:B0-----:R-:W2:Y:S01]  /*04c0*/  LDG.E.U8 R9, desc[UR4][R2.64] ;  /* 0x0000000402097981 */ /* 0x001ea2000c1e1100 */
[----:B-1----:R-:W-:Y:S01]  /*04d0*/  IMAD.X R11, RZ, RZ, R5, P1 ;  /* 0x000000ffff0b7224 */ /* 0x002fe200008e0605 */
[----:B------:R-:W-:Y:S01]  /*04e0*/  PLOP3.LUT P0, PT, PT, PT, PT, 0x8, 0x80 ;  /* 0x000000000080781c */ /* 0x000fe20003f0e170 */
[----:B------:R-:W-:Y:S01]  /*04f0*/  VIADD R8, R8, 0x8 ;  /* 0x0000000808087836 */ /* 0x000fe20000000000 */
[----:B--2---:R0:W-:Y:S02]  /*0500*/  STG.E.U8 desc[UR4][R4.64+0x6], R9 ;  /* 0x0000060904007986 */ /* 0x0041e4000c101104 */
[----:B0-----:R-:W-:Y:S01]  /*0510*/  IMAD.MOV.U32 R4, RZ, RZ, R10 ;  /* 0x000000ffff047224 */ /* 0x001fe200078e000a */
[----:B------:R-:W-:-:S08]  /*0520*/  MOV R5, R11 ;  /* 0x0000000b00057202 */ /* 0x000fd00000000f00 */
.L_x_8:
[----:B------:R-:W-:Y:S05]  /*0530*/  BSYNC.RECONVERGENT B2 ;  /* 0x0000000000027941 */ /* 0x000fea0003800200 */
.L_x_7:
[----:B------:R-:W-:-:S13]  /*0540*/  ISETP.NE.OR P0, PT, R8, RZ, P0 ;  /* 0x000000ff0800720c */ /* 0x000fda0000705670 */
[----:B------:R-:W-:Y:S05]  /*0550*/  @!P0 BREAK.RELIABLE B0 ;  /* 0x0000000000008942 */ /* 0x000fea0003800100 */
[----:B------:R-:W-:Y:S05]  /*0560*/  @!P0 BRA `(.L_x_1) ;  /* 0x0000000000388947 */ /* 0x000fea0003800000 */
.L_x_3:
[----:B------:R-:W-:Y:S05]  /*0570*/  BSYNC.RELIABLE B0 ;  /* 0x0000000000007941 */ /* 0x000fea0003800100 */
.L_x_2:
[----:B-----5:R0:W-:Y:S04]  /*0580*/  STG.E.U8 desc[UR4][R4.64+-0x1], R9 ;  /* 0xffffff0904007986 */ /* 0x0201e8000c101104 */
[----:B------:R-:W2:Y:S01]  /*0590*/  LDG.E.U8 R11, desc[UR4][R2.64] ;  /* 0x00000004020b7981 */ /* 0x000ea2000c1e1100 */
[----:B------:R-:W-:-:S05]  /*05a0*/  VIADD R8, R8, 0x4 ;  /* 0x0000000408087836 */ /* 0x000fca0000000000 */
[----:B------:R-:W-:Y:S01]  /*05b0*/  ISETP.NE.AND P0, PT, R8, RZ, PT ;  /* 0x000000ff0800720c */ /* 0x000fe20003f05270 */
[----:B--2---:R-:W-:Y:S04]  /*05c0*/  STG.E.U8 desc[UR4][R4.64], R11 ;  /* 0x0000000b04007986 */ /* 0x004fe8000c101104 */
[----:B------:R-:W-:Y:S04]  /*05d0*/  STG.E.U8 desc[UR4][R4.64+0x1], R11 ;  /* 0x0000010b04007986 */ /* 0x000fe8000c101104 */
[----:B0-----:R-:W2:Y:S01]  /*05e0*/  LDG.E.U8 R9, desc[UR4][R2.64] ;  /* 0x0000000402097981 */ /* 0x001ea2000c1e1100 */
[----:B------:R-:W-:-:S05]  /*05f0*/  IADD3 R10, P1, PT, R4, 0x4, RZ ;  /* 0x00000004040a7810 */ /* 0x000fca0007f3e0ff */
[----:B------:R-:W-:Y:S01]  /*0600*/  IMAD.X R13, RZ, RZ, R5, P1 ;  /* 0x000000ffff0d7224 */ /* 0x000fe200008e0605 */
[----:B--2---:R0:W-:Y:S02]  /*0610*/  STG.E.U8 desc[UR4][R4.64+0x2], R9 ;  /* 0x0000020904007986 */ /* 0x0041e4000c101104 */
[----:B0-----:R-:W-:Y:S02]  /*0620*/  IMAD.MOV.U32 R4, RZ, RZ, R10 ;  /* 0x000000ffff047224 */ /* 0x001fe400078e000a */
[----:B------:R-:W-:Y:S01]  /*0630*/  IMAD.MOV.U32 R5, RZ, RZ, R13 ;  /* 0x000000ffff057224 */ /* 0x000fe200078e000d */
[----:B------:R-:W-:Y:S06]  /*0640*/  @P0 BRA `(.L_x_2) ;  /* 0xfffffffc00cc0947 */ /* 0x000fec000383ffff */
.L_x_1:
[----:B------:R-:W-:Y:S05]  /*0650*/  BSYNC.RECONVERGENT B1 ;  /* 0x0000000000017941 */ /* 0x000fea0003800200 */
.L_x_0:
[----:B------:R-:W-:Y:S05]  /*0660*/  WARPSYNC.ALL ;  /* 0x0000000000007948 */ /* 0x000fea0003800000 */
[----:B------:R-:W-:-:S13]  /*0670*/  ISETP.NE.AND P0, PT, R0, RZ, PT ;  /* 0x000000ff0000720c */ /* 0x000fda0003f05270 */
[----:B------:R-:W-:Y:S05]  /*0680*/  @!P0 EXIT ;  /* 0x000000000000894d */ /* 0x000fea0003800000 */
[----:B------:R0:W5:Y:S01]  /*0690*/  LDG.E.U8 R5, desc[UR4][R2.64] ;  /* 0x0000000402057981 */ /* 0x000162000c1e1100 */
[----:B------:R-:W1:Y:S01]  /*06a0*/  LDCU.64 UR6, c[0x0][0x388] ;  /* 0x00007100ff0677ac */ /* 0x000e620008000a00 */
[----:B------:R-:W-:Y:S01]  /*06b0*/  LEA.HI R6, R7, R6, RZ, 0x1f ;  /* 0x0000000607067211 */ /* 0x000fe200078ff8ff */
[----:B------:R-:W-:-:S03]  /*06c0*/  IMAD.MOV R0, RZ, RZ, -R0 ;  /* 0x000000ffff007224 */ /* 0x000fc600078e0a00 */
[----:B-1----:R-:W-:-:S04]  /*06d0*/  IADD3 R6, P0, PT, R6, UR6, RZ ;  /* 0x0000000606067c10 */ /* 0x002fc8000ff1e0ff */
[----:B0-----:R-:W-:-:S09]  /*06e0*/  IADD3.X R7, PT, PT, RZ, UR7, RZ, P0, !PT ;  /* 0x00000007ff077c10 */ /* 0x001fd200087fe4ff */
.L_x_9:
[----:B------:R-:W-:Y:S01]  /*06f0*/  IMAD.MOV.U32 R2, RZ, RZ, R6 ;  /* 0x000000ffff027224 */ /* 0x000fe200078e0006 */
[----:B------:R-:W-:Y:S01]  /*0700*/  IADD3 R6, P1, PT, R6, 0x1, RZ ;  /* 0x0000000106067810 */ /* 0x000fe20007f3e0ff */
[--C-:B------:R-:W-:Y:S02]  /*0710*/  IMAD.MOV.U32 R3, RZ, RZ, R7.reuse ;  /* 0x000000ffff037224 */ /* 0x100fe400078e0007 */
[----:B------:R-:W-:Y:S02]  /*0720*/  VIADD R0, R0, 0x1 ;  /* 0x0000000100007836 */ /* 0x000fe40000000000 */
[----:B------:R-:W-:Y:S01]  /*0730*/  IMAD.X R7, RZ, RZ, R7, P1 ;  /* 0x000000ffff077224 */ /* 0x000fe200008e0607 */
[----:B-----5:R0:W-:Y:S02]  /*0740*/  STG.E.U8 desc[UR4][R2.64], R5 ;  /* 0x0000000502007986 */ /* 0x0201e4000c101104 */
[----:B------:R-:W-:-:S13]  /*0750*/  ISETP.NE.AND P0, PT, R0, RZ, PT ;  /* 0x000000ff0000720c */ /* 0x000fda0003f05270 */
[----:B0-----:R-:W-:Y:S05]  /*0760*/  @P0 BRA `(.L_x_9) ;  /* 0xfffffffc00e00947 */ /* 0x001fea000383ffff */
[----:B------:R-:W-:Y:S05]  /*0770*/  EXIT ;  /* 0x000000000000794d */ /* 0x000fea0003800000 */
.L_x_10:
[----:B------:R-:W-:-:S00]  /*0780*/  BRA `(.L_x_10) ;  /* 0xfffffffc00fc7947 */ /* 0x000fc0000383ffff */
[----:B------:R-:W-:-:S00]  /*0790*/  NOP ;  /* 0x0000000000007918 */ /* 0x000fc00000000000 */
        /* <DEDUP_REMOVED lines=14> */
.L_x_11:


//--------------------- .nv.shared.reserved.0     --------------------------
	.section	.nv.shared.reserved.0,"aw",@nobits
	.weak		__nv_reservedSMEM_offset_0_alias
	.size		__nv_reservedSMEM_offset_0_alias, 0, 64
	.other		__nv_reservedSMEM_offset_0_alias,@"STO_CUDA_RESERVED_SHARED STV_DEFAULT"
__nv_reservedSMEM_offset_0_alias:
	.zero		0
	.zero		64


//--------------------- .nv.constant0._Z7copystrPcS_i --------------------------
	.section	.nv.constant0._Z7copystrPcS_i,"a",@progbits
	.sectionflags	@""
	.align	4
.nv.constant0._Z7copystrPcS_i:
	.zero		916


//--------------------- SYMBOLS --------------------------

	.type		.nv.reservedSmem.offset0,@object
	.size		.nv.reservedSmem.offset0,0x4
